//
// Generated by NVIDIA NVVM Compiler
//
// Compiler Build ID: CL-36424714
// Cuda compilation tools, release 13.0, V13.0.88
// Based on NVVM 20.0.0
//

.version 9.0
.target sm_100
.address_size 64

	// .globl	_Z17reduce_sum_kernelPfS_
// _ZZ17reduce_sum_kernelPfS_E4smem has been demoted

.visible .entry _Z17reduce_sum_kernelPfS_(
	.param .u64 .ptr .align 1 _Z17reduce_sum_kernelPfS__param_0,
	.param .u64 .ptr .align 1 _Z17reduce_sum_kernelPfS__param_1
)
{
	.reg .pred 	%p<10>;
	.reg .b32 	%r<16>;
	.reg .b32 	%f<27>;
	.reg .b64 	%rd<9>;
	// demoted variable
	.shared .align 4 .b8 _ZZ17reduce_sum_kernelPfS_E4smem[1024];
	ld.param.u64 	%rd2, [_Z17reduce_sum_kernelPfS__param_0];
	ld.param.u64 	%rd1, [_Z17reduce_sum_kernelPfS__param_1];
	cvta.to.global.u64 	%rd3, %rd2;
	mov.u32 	%r1, %ctaid.x;
	mov.u32 	%r4, %ntid.x;
	mov.u32 	%r2, %tid.x;
	mad.lo.s32 	%r5, %r1, %r4, %r2;
	mul.wide.s32 	%rd4, %r5, 4;
	add.s64 	%rd5, %rd3, %rd4;
	ld.global.f32 	%f1, [%rd5];
	shl.b32 	%r6, %r2, 2;
	mov.u32 	%r7, _ZZ17reduce_sum_kernelPfS_E4smem;
	add.s32 	%r3, %r7, %r6;
	st.shared.f32 	[%r3], %f1;
	bar.sync 	0;
	and.b32  	%r8, %r2, 1;
	setp.eq.b32 	%p1, %r8, 1;
	@%p1 bra 	$L__BB0_2;
	ld.shared.f32 	%f2, [%r3+4];
	ld.shared.f32 	%f3, [%r3];
	add.f32 	%f4, %f2, %f3;
	st.shared.f32 	[%r3], %f4;
$L__BB0_2:
	bar.sync 	0;
	and.b32  	%r9, %r2, 3;
	setp.ne.s32 	%p2, %r9, 0;
	@%p2 bra 	$L__BB0_4;
	ld.shared.f32 	%f5, [%r3+8];
	ld.shared.f32 	%f6, [%r3];
	add.f32 	%f7, %f5, %f6;
	st.shared.f32 	[%r3], %f7;
$L__BB0_4:
	bar.sync 	0;
	and.b32  	%r10, %r2, 7;
	setp.ne.s32 	%p3, %r10, 0;
	@%p3 bra 	$L__BB0_6;
	ld.shared.f32 	%f8, [%r3+16];
	ld.shared.f32 	%f9, [%r3];
	add.f32 	%f10, %f8, %f9;
	st.shared.f32 	[%r3], %f10;
$L__BB0_6:
	bar.sync 	0;
	and.b32  	%r11, %r2, 15;
	setp.ne.s32 	%p4, %r11, 0;
	@%p4 bra 	$L__BB0_8;
	ld.shared.f32 	%f11, [%r3+32];
	ld.shared.f32 	%f12, [%r3];
	add.f32 	%f13, %f11, %f12;
	st.shared.f32 	[%r3], %f13;
$L__BB0_8:
	bar.sync 	0;
	and.b32  	%r12, %r2, 31;
	setp.ne.s32 	%p5, %r12, 0;
	@%p5 bra 	$L__BB0_10;
	ld.shared.f32 	%f14, [%r3+64];
	ld.shared.f32 	%f15, [%r3];
	add.f32 	%f16, %f14, %f15;
	st.shared.f32 	[%r3], %f16;
$L__BB0_10:
	bar.sync 	0;
	and.b32  	%r13, %r2, 63;
	setp.ne.s32 	%p6, %r13, 0;
	@%p6 bra 	$L__BB0_12;
	ld.shared.f32 	%f17, [%r3+128];
	ld.shared.f32 	%f18, [%r3];
	add.f32 	%f19, %f17, %f18;
	st.shared.f32 	[%r3], %f19;
$L__BB0_12:
	bar.sync 	0;
	and.b32  	%r14, %r2, 127;
	setp.ne.s32 	%p7, %r14, 0;
	@%p7 bra 	$L__BB0_14;
	ld.shared.f32 	%f20, [%r3+256];
	ld.shared.f32 	%f21, [%r3];
	add.f32 	%f22, %f20, %f21;
	st.shared.f32 	[%r3], %f22;
$L__BB0_14:
	bar.sync 	0;
	and.b32  	%r15, %r2, 255;
	setp.ne.s32 	%p8, %r15, 0;
	@%p8 bra 	$L__BB0_16;
	ld.shared.f32 	%f23, [%r3+512];
	ld.shared.f32 	%f24, [%r3];
	add.f32 	%f25, %f23, %f24;
	st.shared.f32 	[%r3], %f25;
$L__BB0_16:
	bar.sync 	0;
	setp.ne.s32 	%p9, %r2, 0;
	@%p9 bra 	$L__BB0_18;
	ld.shared.f32 	%f26, [_ZZ17reduce_sum_kernelPfS_E4smem];
	cvta.to.global.u64 	%rd6, %rd1;
	mul.wide.u32 	%rd7, %r1, 4;
	add.s64 	%rd8, %rd6, %rd7;
	st.global.f32 	[%rd8], %f26;
$L__BB0_18:
	ret;

}


// ===== COMPILED SASS (sm_100) =====

	.target	sm_100

	.elftype	@"ET_EXEC"


//--------------------- .note.nv.tkinfo           --------------------------
	.section	.note.nv.tkinfo,"",@"SHT_NOTE"
	.sectionflags	@"SHF_NOTE_NV_TKINFO"
	.tkinfo
        /*0018*/ 	.word	0x00000002
        /*0030*/ 	.string	""
        /*0030*/ 	.string	"ptxas"
        /*0030*/ 	.string	"Cuda compilation tools, release 13.0, V13.0.88"
        /*0030*/ 	.string	"Build cuda_13.0.r13.0/compiler.36424714_0"
        /*0030*/ 	.string	"-arch sm_100 -m 64 "



//--------------------- .note.nv.cuinfo           --------------------------
	.section	.note.nv.cuinfo,"",@"SHT_NOTE"
	.sectionflags	@"SHF_NOTE_NV_CUINFO"
        /*0018*/ 	.short	0x0002
        /*001a*/ 	.short	0x0064
        /*001c*/ 	.short	0x0082
	.zero		2


//--------------------- .nv.info                  --------------------------
	.section	.nv.info,"",@"SHT_CUDA_INFO"
	.align	4


	//----- nvinfo : EIATTR_REGCOUNT
	.align		4
        /*0000*/ 	.byte	0x04, 0x2f
        /*0002*/ 	.short	(.L_1 - .L_0)
	.align		4
.L_0:
        /*0004*/ 	.word	index@(_Z17reduce_sum_kernelPfS_)
        /*0008*/ 	.word	0x0000000c


	//----- nvinfo : EIATTR_FRAME_SIZE
	.align		4
.L_1:
        /*000c*/ 	.byte	0x04, 0x11
        /*000e*/ 	.short	(.L_3 - .L_2)
	.align		4
.L_2:
        /*0010*/ 	.word	index@(_Z17reduce_sum_kernelPfS_)
        /*0014*/ 	.word	0x00000000


	//----- nvinfo : EIATTR_MIN_STACK_SIZE
	.align		4
.L_3:
        /*0018*/ 	.byte	0x04, 0x12
        /*001a*/ 	.short	(.L_5 - .L_4)
	.align		4
.L_4:
        /*001c*/ 	.word	index@(_Z17reduce_sum_kernelPfS_)
        /*0020*/ 	.word	0x00000000
.L_5:


//--------------------- .nv.compat                --------------------------
	.section	.nv.compat,"",@"SHT_CUDA_COMPAT_INFO"
	.align	4
        /*0000*/ 	.byte	0x02, 0x09, 0x00, 0x00, 0x02, 0x02, 0x01, 0x00, 0x02, 0x05, 0x05, 0x00, 0x03, 0x07, 0x01, 0x01
        /*0010*/ 	.byte	0x02, 0x03, 0x00, 0x00, 0x02, 0x06, 0x01, 0x00, 0x04, 0x0b, 0x08, 0x00, 0x09, 0x00, 0x00, 0x00
        /*0020*/ 	.byte	0x00, 0x00, 0x00, 0x00


//--------------------- .nv.info._Z17reduce_sum_kernelPfS_ --------------------------
	.section	.nv.info._Z17reduce_sum_kernelPfS_,"",@"SHT_CUDA_INFO"
	.sectionflags	@""
	.align	4


	//----- nvinfo : EIATTR_CUDA_API_VERSION
	.align		4
        /*0000*/ 	.byte	0x04, 0x37
        /*0002*/ 	.short	(.L_7 - .L_6)
.L_6:
        /*0004*/ 	.word	0x00000082


	//----- nvinfo : EIATTR_KPARAM_INFO
	.align		4
.L_7:
        /*0008*/ 	.byte	0x04, 0x17
        /*000a*/ 	.short	(.L_9 - .L_8)
.L_8:
        /*000c*/ 	.word	0x00000000
        /*0010*/ 	.short	0x0001
        /*0012*/ 	.short	0x0008
        /*0014*/ 	.byte	0x00, 0xf5, 0x21, 0x00


	//----- nvinfo : EIATTR_KPARAM_INFO
	.align		4
.L_9:
        /*0018*/ 	.byte	0x04, 0x17
        /*001a*/ 	.short	(.L_11 - .L_10)
.L_10:
        /*001c*/ 	.word	0x00000000
        /*0020*/ 	.short	0x0000
        /*0022*/ 	.short	0x0000
        /*0024*/ 	.byte	0x00, 0xf5, 0x21, 0x00


	//----- nvinfo : EIATTR_SPARSE_MMA_MASK
	.align		4
.L_11:
        /*0028*/ 	.byte	0x03, 0x50
        /*002a*/ 	.short	0x0000


	//----- nvinfo : EIATTR_MAXREG_COUNT
	.align		4
        /*002c*/ 	.byte	0x03, 0x1b
        /*002e*/ 	.short	0x00ff


	//----- nvinfo : EIATTR_NUM_BARRIERS
	.align		4
        /*0030*/ 	.byte	0x02, 0x4c
        /*0032*/ 	.byte	0x01
	.zero		1


	//----- nvinfo : EIATTR_MERCURY_ISA_VERSION
	.align		4
        /*0034*/ 	.byte	0x03, 0x5f
        /*0036*/ 	.short	0x0101


	//----- nvinfo : EIATTR_VRC_CTA_INIT_COUNT
	.align		4
        /*0038*/ 	.byte	0x02, 0x4a
	.zero		1
	.zero		1


	//----- nvinfo : EIATTR_EXIT_INSTR_OFFSETS
	.align		4
        /*003c*/ 	.byte	0x04, 0x1c
        /*003e*/ 	.short	(.L_13 - .L_12)


	//   ....[0]....
.L_12:
        /*0040*/ 	.word	0x00000410


	//   ....[1]....
        /*0044*/ 	.word	0x00000460


	//----- nvinfo : EIATTR_CBANK_PARAM_SIZE
	.align		4
.L_13:
        /*0048*/ 	.byte	0x03, 0x19
        /*004a*/ 	.short	0x0010


	//----- nvinfo : EIATTR_PARAM_CBANK
	.align		4
        /*004c*/ 	.byte	0x04, 0x0a
        /*004e*/ 	.short	(.L_15 - .L_14)
	.align		4
.L_14:
        /*0050*/ 	.word	index@(.nv.constant0._Z17reduce_sum_kernelPfS_)
        /*0054*/ 	.short	0x0380
        /*0056*/ 	.short	0x0010


	//----- nvinfo : EIATTR_SW_WAR
	.align		4
.L_15:
        /*0058*/ 	.byte	0x04, 0x36
        /*005a*/ 	.short	(.L_17 - .L_16)
.L_16:
        /*005c*/ 	.word	0x00000008
.L_17:


//--------------------- .nv.callgraph             --------------------------
	.section	.nv.callgraph,"",@"SHT_CUDA_CALLGRAPH"
	.align	4
	.sectionentsize	8
	.align		4
        /*0000*/ 	.word	0x00000000
	.align		4
        /*0004*/ 	.word	0xffffffff
	.align		4
        /*0008*/ 	.word	0x00000000
	.align		4
        /*000c*/ 	.word	0xfffffffe
	.align		4
        /*0010*/ 	.word	0x00000000
	.align		4
        /*0014*/ 	.word	0xfffffffd
	.align		4
        /*0018*/ 	.word	0x00000000
	.align		4
        /*001c*/ 	.word	0xfffffffc


//--------------------- .text._Z17reduce_sum_kernelPfS_ --------------------------
	.section	.text._Z17reduce_sum_kernelPfS_,"ax",@progbits
	.align	128
        .global         _Z17reduce_sum_kernelPfS_
        .type           _Z17reduce_sum_kernelPfS_,@function
        .size           _Z17reduce_sum_kernelPfS_,(.L_x_1 - _Z17reduce_sum_kernelPfS_)
        .other          _Z17reduce_sum_kernelPfS_,@"STO_CUDA_ENTRY STV_DEFAULT"
_Z17reduce_sum_kernelPfS_:
.text._Z17reduce_sum_kernelPfS_:
[----:B------:R-:W-:Y:S01]  /*0000*/  LDC R1, c[0x0][0x37c] ;  /* 0x0000df00ff017b82 */ /* 0x000fe20000000800 */
[----:B------:R-:W0:Y:S07]  /*0010*/  S2R R0, SR_CTAID.X ;  /* 0x0000000000007919 */ /* 0x000e2e0000002500 */
[----:B------:R-:W1:Y:S01]  /*0020*/  LDC.64 R4, c[0x0][0x380] ;  /* 0x0000e000ff047b82 */ /* 0x000e620000000a00 */
[----:B------:R-:W0:Y:S01]  /*0030*/  LDCU UR4, c[0x0][0x360] ;  /* 0x00006c00ff0477ac */ /* 0x000e220008000800 */
[----:B------:R-:W0:Y:S01]  /*0040*/  S2R R3, SR_TID.X ;  /* 0x0000000000037919 */ /* 0x000e220000002100 */
[----:B------:R-:W2:Y:S01]  /*0050*/  LDCU.64 UR6, c[0x0][0x358] ;  /* 0x00006b00ff0677ac */ /* 0x000ea20008000a00 */
[----:B0-----:R-:W-:-:S04]  /*0060*/  IMAD R7, R0, UR4, R3 ;  /* 0x0000000400077c24 */ /* 0x001fc8000f8e0203 */
[----:B-1----:R-:W-:-:S06]  /*0070*/  IMAD.WIDE R4, R7, 0x4, R4 ;  /* 0x0000000407047825 */ /* 0x002fcc00078e0204 */
[----:B--2---:R-:W2:Y:S01]  /*0080*/  LDG.E R4, desc[UR6][R4.64] ;  /* 0x0000000604047981 */ /* 0x004ea2000c1e1900 */
[----:B------:R-:W0:Y:S01]  /*0090*/  S2UR UR5, SR_CgaCtaId ;  /* 0x00000000000579c3 */ /* 0x000e220000008800 */
[----:B------:R-:W-:Y:S01]  /*00a0*/  UMOV UR4, 0x400 ;  /* 0x0000040000047882 */ /* 0x000fe20000000000 */
[C---:B------:R-:W-:Y:S02]  /*00b0*/  LOP3.LUT R2, R3.reuse, 0x1, RZ, 0xc0, !PT ;  /* 0x0000000103027812 */ /* 0x040fe400078ec0ff */
[----:B------:R-:W-:Y:S02]  /*00c0*/  LOP3.LUT P1, RZ, R3, 0x3, RZ, 0xc0, !PT ;  /* 0x0000000303ff7812 */ /* 0x000fe4000782c0ff */
[----:B------:R-:W-:Y:S01]  /*00d0*/  ISETP.NE.U32.AND P0, PT, R2, 0x1, PT ;  /* 0x000000010200780c */ /* 0x000fe20003f05070 */
[----:B0-----:R-:W-:-:S06]  /*00e0*/  ULEA UR4, UR5, UR4, 0x18 ;  /* 0x0000000405047291 */ /* 0x001fcc000f8ec0ff */
[----:B------:R-:W-:-:S05]  /*00f0*/  LEA R7, R3, UR4, 0x2 ;  /* 0x0000000403077c11 */ /* 0x000fca000f8e10ff */
[----:B--2---:R-:W-:Y:S01]  /*0100*/  STS [R7], R4 ;  /* 0x0000000407007388 */ /* 0x004fe20000000800 */
[----:B------:R-:W-:Y:S06]  /*0110*/  BAR.SYNC.DEFER_BLOCKING 0x0 ;  /* 0x0000000000007b1d */ /* 0x000fec0000010000 */
[----:B------:R-:W-:Y:S04]  /*0120*/  @P0 LDS R2, [R7+0x4] ;  /* 0x0000040007020984 */ /* 0x000fe80000000800 */
[----:B------:R-:W0:Y:S02]  /*0130*/  @P0 LDS R9, [R7] ;  /* 0x0000000007090984 */ /* 0x000e240000000800 */
[----:B0-----:R-:W-:-:S05]  /*0140*/  @P0 FADD R2, R2, R9 ;  /* 0x0000000902020221 */ /* 0x001fca0000000000 */
[----:B------:R-:W-:Y:S01]  /*0150*/  @P0 STS [R7], R2 ;  /* 0x0000000207000388 */ /* 0x000fe20000000800 */
[----:B------:R-:W-:Y:S01]  /*0160*/  BAR.SYNC.DEFER_BLOCKING 0x0 ;  /* 0x0000000000007b1d */ /* 0x000fe20000010000 */
[----:B------:R-:W-:-:S05]  /*0170*/  LOP3.LUT P0, RZ, R3, 0x7, RZ, 0xc0, !PT ;  /* 0x0000000703ff7812 */ /* 0x000fca000780c0ff */
[----:B------:R-:W-:Y:S04]  /*0180*/  @!P1 LDS R5, [R7+0x8] ;  /* 0x0000080007059984 */ /* 0x000fe80000000800 */
[----:B------:R-:W0:Y:S02]  /*0190*/  @!P1 LDS R6, [R7] ;  /* 0x0000000007069984 */ /* 0x000e240000000800 */
[----:B0-----:R-:W-:-:S05]  /*01a0*/  @!P1 FADD R6, R5, R6 ;  /* 0x0000000605069221 */ /* 0x001fca0000000000 */
[----:B------:R-:W-:Y:S01]  /*01b0*/  @!P1 STS [R7], R6 ;  /* 0x0000000607009388 */ /* 0x000fe20000000800 */
        /* <DEDUP_REMOVED lines=31> */
[----:B------:R-:W-:-:S05]  /*03b0*/  ISETP.NE.AND P0, PT, R3, RZ, PT ;  /* 0x000000ff0300720c */ /* 0x000fca0003f05270 */
[----:B------:R-:W-:Y:S04]  /*03c0*/  @!P1 LDS R5, [R7+0x200] ;  /* 0x0002000007059984 */ /* 0x000fe80000000800 */
[----:B------:R-:W0:Y:S02]  /*03d0*/  @!P1 LDS R6, [R7] ;  /* 0x0000000007069984 */ /* 0x000e240000000800 */
[----:B0-----:R-:W-:-:S05]  /*03e0*/  @!P1 FADD R6, R5, R6 ;  /* 0x0000000605069221 */ /* 0x001fca0000000000 */
[----:B------:R0:W-:Y:S01]  /*03f0*/  @!P1 STS [R7], R6 ;  /* 0x0000000607009388 */ /* 0x0001e20000000800 */
[----:B------:R-:W-:Y:S06]  /*0400*/  BAR.SYNC.DEFER_BLOCKING 0x0 ;  /* 0x0000000000007b1d */ /* 0x000fec0000010000 */
[----:B------:R-:W-:Y:S05]  /*0410*/  @P0 EXIT ;  /* 0x000000000000094d */ /* 0x000fea0003800000 */
[----:B------:R-:W1:Y:S01]  /*0420*/  LDS R5, [UR4] ;  /* 0x00000004ff057984 */ /* 0x000e620008000800 */
[----:B------:R-:W2:Y:S02]  /*0430*/  LDC.64 R2, c[0x0][0x388] ;  /* 0x0000e200ff027b82 */ /* 0x000ea40000000a00 */
[----:B--2---:R-:W-:-:S05]  /*0440*/  IMAD.WIDE.U32 R2, R0, 0x4, R2 ;  /* 0x0000000400027825 */ /* 0x004fca00078e0002 */
[----:B-1----:R-:W-:Y:S01]  /*0450*/  STG.E desc[UR6][R2.64], R5 ;  /* 0x0000000502007986 */ /* 0x002fe2000c101906 */
[----:B------:R-:W-:Y:S05]  /*0460*/  EXIT ;  /* 0x000000000000794d */ /* 0x000fea0003800000 */
.L_x_0:
[----:B------:R-:W-:-:S00]  /*0470*/  BRA `(.L_x_0) ;  /* 0xfffffffc00fc7947 */ /* 0x000fc0000383ffff */
[----:B------:R-:W-:-:S00]  /*0480*/  NOP ;  /* 0x0000000000007918 */ /* 0x000fc00000000000 */
[----:B------:R-:W-:-:S00]  /*0490*/  NOP ;  /* 0x0000000000007918 */ /* 0x000fc00000000000 */
[----:B------:R-:W-:-:S00]  /*04a0*/  NOP ;  /* 0x0000000000007918 */ /* 0x000fc00000000000 */
[----:B------:R-:W-:-:S00]  /*04b0*/  NOP ;  /* 0x0000000000007918 */ /* 0x000fc00000000000 */
[----:B------:R-:W-:-:S00]  /*04c0*/  NOP ;  /* 0x0000000000007918 */ /* 0x000fc00000000000 */
[----:B------:R-:W-:-:S00]  /*04d0*/  NOP ;  /* 0x0000000000007918 */ /* 0x000fc00000000000 */
[----:B------:R-:W-:-:S00]  /*04e0*/  NOP ;  /* 0x0000000000007918 */ /* 0x000fc00000000000 */
[----:B------:R-:W-:-:S00]  /*04f0*/  NOP ;  /* 0x0000000000007918 */ /* 0x000fc00000000000 */
.L_x_1:


//--------------------- .nv.shared._Z17reduce_sum_kernelPfS_ --------------------------
	.section	.nv.shared._Z17reduce_sum_kernelPfS_,"aw",@nobits
	.sectionflags	@""
	.align	4
.nv.shared._Z17reduce_sum_kernelPfS_:
	.zero		2048


//--------------------- .nv.shared.reserved.0     --------------------------
	.section	.nv.shared.reserved.0,"aw",@nobits
	.weak		__nv_reservedSMEM_offset_0_alias
	.size		__nv_reservedSMEM_offset_0_alias, 0, 64
	.other		__nv_reservedSMEM_offset_0_alias,@"STO_CUDA_RESERVED_SHARED STV_DEFAULT"
__nv_reservedSMEM_offset_0_alias:
	.zero		0
	.zero		64


//--------------------- .nv.constant0._Z17reduce_sum_kernelPfS_ --------------------------
	.section	.nv.constant0._Z17reduce_sum_kernelPfS_,"a",@progbits
	.sectionflags	@""
	.align	4
.nv.constant0._Z17reduce_sum_kernelPfS_:
	.zero		912


//--------------------- SYMBOLS --------------------------

	.type		.nv.reservedSmem.offset0,@object
	.size		.nv.reservedSmem.offset0,0x4
	.type		.nv.reservedSmem.cap,@object
	.size		.nv.reservedSmem.cap,0x4
